//
// Generated by NVIDIA NVVM Compiler
//
// Compiler Build ID: CL-36424714
// Cuda compilation tools, release 13.0, V13.0.88
// Based on NVVM 20.0.0
//

.version 9.0
.target sm_100
.address_size 64

	// .globl	_Z3addPfS_i

.visible .entry _Z3addPfS_i(
	.param .u64 .ptr .align 1 _Z3addPfS_i_param_0,
	.param .u64 .ptr .align 1 _Z3addPfS_i_param_1,
	.param .u32 _Z3addPfS_i_param_2
)
{
	.reg .pred 	%p<7>;
	.reg .b32 	%r<31>;
	.reg .b32 	%f<16>;
	.reg .b64 	%rd<18>;

	ld.param.u64 	%rd3, [_Z3addPfS_i_param_0];
	ld.param.u64 	%rd4, [_Z3addPfS_i_param_1];
	ld.param.u32 	%r12, [_Z3addPfS_i_param_2];
	cvta.to.global.u64 	%rd1, %rd4;
	cvta.to.global.u64 	%rd2, %rd3;
	mov.u32 	%r13, %ctaid.x;
	mov.u32 	%r14, %ntid.x;
	mov.u32 	%r15, %tid.x;
	mad.lo.s32 	%r29, %r13, %r14, %r15;
	mov.u32 	%r16, %nctaid.x;
	mul.lo.s32 	%r2, %r14, %r16;
	setp.ge.s32 	%p1, %r29, %r12;
	@%p1 bra 	$L__BB0_7;
	add.s32 	%r17, %r29, %r2;
	max.s32 	%r18, %r12, %r17;
	setp.lt.s32 	%p2, %r17, %r12;
	selp.u32 	%r19, 1, 0, %p2;
	add.s32 	%r20, %r17, %r19;
	sub.s32 	%r21, %r18, %r20;
	div.u32 	%r22, %r21, %r2;
	add.s32 	%r3, %r22, %r19;
	and.b32  	%r23, %r3, 3;
	setp.eq.s32 	%p3, %r23, 3;
	@%p3 bra 	$L__BB0_4;
	add.s32 	%r24, %r3, 1;
	and.b32  	%r25, %r24, 3;
	neg.s32 	%r27, %r25;
$L__BB0_3:
	.pragma "nounroll";
	mul.wide.s32 	%rd5, %r29, 4;
	add.s64 	%rd6, %rd1, %rd5;
	add.s64 	%rd7, %rd2, %rd5;
	ld.global.f32 	%f1, [%rd7];
	ld.global.f32 	%f2, [%rd6];
	add.f32 	%f3, %f1, %f2;
	st.global.f32 	[%rd6], %f3;
	add.s32 	%r29, %r29, %r2;
	add.s32 	%r27, %r27, 1;
	setp.ne.s32 	%p4, %r27, 0;
	@%p4 bra 	$L__BB0_3;
$L__BB0_4:
	setp.lt.u32 	%p5, %r3, 3;
	@%p5 bra 	$L__BB0_7;
	mul.wide.s32 	%rd11, %r2, 4;
	shl.b32 	%r26, %r2, 2;
$L__BB0_6:
	mul.wide.s32 	%rd8, %r29, 4;
	add.s64 	%rd9, %rd2, %rd8;
	ld.global.f32 	%f4, [%rd9];
	add.s64 	%rd10, %rd1, %rd8;
	ld.global.f32 	%f5, [%rd10];
	add.f32 	%f6, %f4, %f5;
	st.global.f32 	[%rd10], %f6;
	add.s64 	%rd12, %rd9, %rd11;
	ld.global.f32 	%f7, [%rd12];
	add.s64 	%rd13, %rd10, %rd11;
	ld.global.f32 	%f8, [%rd13];
	add.f32 	%f9, %f7, %f8;
	st.global.f32 	[%rd13], %f9;
	add.s64 	%rd14, %rd12, %rd11;
	ld.global.f32 	%f10, [%rd14];
	add.s64 	%rd15, %rd13, %rd11;
	ld.global.f32 	%f11, [%rd15];
	add.f32 	%f12, %f10, %f11;
	st.global.f32 	[%rd15], %f12;
	add.s64 	%rd16, %rd14, %rd11;
	ld.global.f32 	%f13, [%rd16];
	add.s64 	%rd17, %rd15, %rd11;
	ld.global.f32 	%f14, [%rd17];
	add.f32 	%f15, %f13, %f14;
	st.global.f32 	[%rd17], %f15;
	add.s32 	%r29, %r26, %r29;
	setp.lt.s32 	%p6, %r29, %r12;
	@%p6 bra 	$L__BB0_6;
$L__BB0_7:
	ret;

}


// ===== COMPILED SASS (sm_100) =====

	.target	sm_100

	.elftype	@"ET_EXEC"


//--------------------- .note.nv.tkinfo           --------------------------
	.section	.note.nv.tkinfo,"",@"SHT_NOTE"
	.sectionflags	@"SHF_NOTE_NV_TKINFO"
	.tkinfo
        /*0018*/ 	.word	0x00000002
        /*0030*/ 	.string	""
        /*0030*/ 	.string	"ptxas"
        /*0030*/ 	.string	"Cuda compilation tools, release 13.0, V13.0.88"
        /*0030*/ 	.string	"Build cuda_13.0.r13.0/compiler.36424714_0"
        /*0030*/ 	.string	"-arch sm_100 -m 64 "



//--------------------- .note.nv.cuinfo           --------------------------
	.section	.note.nv.cuinfo,"",@"SHT_NOTE"
	.sectionflags	@"SHF_NOTE_NV_CUINFO"
        /*0018*/ 	.short	0x0002
        /*001a*/ 	.short	0x0064
        /*001c*/ 	.short	0x0082
	.zero		2


//--------------------- .nv.info                  --------------------------
	.section	.nv.info,"",@"SHT_CUDA_INFO"
	.align	4


	//----- nvinfo : EIATTR_REGCOUNT
	.align		4
        /*0000*/ 	.byte	0x04, 0x2f
        /*0002*/ 	.short	(.L_1 - .L_0)
	.align		4
.L_0:
        /*0004*/ 	.word	index@(_Z3addPfS_i)
        /*0008*/ 	.word	0x00000018


	//----- nvinfo : EIATTR_FRAME_SIZE
	.align		4
.L_1:
        /*000c*/ 	.byte	0x04, 0x11
        /*000e*/ 	.short	(.L_3 - .L_2)
	.align		4
.L_2:
        /*0010*/ 	.word	index@(_Z3addPfS_i)
        /*0014*/ 	.word	0x00000000


	//----- nvinfo : EIATTR_MIN_STACK_SIZE
	.align		4
.L_3:
        /*0018*/ 	.byte	0x04, 0x12
        /*001a*/ 	.short	(.L_5 - .L_4)
	.align		4
.L_4:
        /*001c*/ 	.word	index@(_Z3addPfS_i)
        /*0020*/ 	.word	0x00000000
.L_5:


//--------------------- .nv.compat                --------------------------
	.section	.nv.compat,"",@"SHT_CUDA_COMPAT_INFO"
	.align	4
        /*0000*/ 	.byte	0x02, 0x09, 0x00, 0x00, 0x02, 0x02, 0x01, 0x00, 0x02, 0x05, 0x05, 0x00, 0x03, 0x07, 0x01, 0x01
        /*0010*/ 	.byte	0x02, 0x03, 0x00, 0x00, 0x02, 0x06, 0x01, 0x00, 0x04, 0x0b, 0x08, 0x00, 0x09, 0x00, 0x00, 0x00
        /*0020*/ 	.byte	0x00, 0x00, 0x00, 0x00


//--------------------- .nv.info._Z3addPfS_i      --------------------------
	.section	.nv.info._Z3addPfS_i,"",@"SHT_CUDA_INFO"
	.sectionflags	@""
	.align	4


	//----- nvinfo : EIATTR_CUDA_API_VERSION
	.align		4
        /*0000*/ 	.byte	0x04, 0x37
        /*0002*/ 	.short	(.L_7 - .L_6)
.L_6:
        /*0004*/ 	.word	0x00000082


	//----- nvinfo : EIATTR_KPARAM_INFO
	.align		4
.L_7:
        /*0008*/ 	.byte	0x04, 0x17
        /*000a*/ 	.short	(.L_9 - .L_8)
.L_8:
        /*000c*/ 	.word	0x00000000
        /*0010*/ 	.short	0x0002
        /*0012*/ 	.short	0x0010
        /*0014*/ 	.byte	0x00, 0xf0, 0x11, 0x00


	//----- nvinfo : EIATTR_KPARAM_INFO
	.align		4
.L_9:
        /*0018*/ 	.byte	0x04, 0x17
        /*001a*/ 	.short	(.L_11 - .L_10)
.L_10:
        /*001c*/ 	.word	0x00000000
        /*0020*/ 	.short	0x0001
        /*0022*/ 	.short	0x0008
        /*0024*/ 	.byte	0x00, 0xf5, 0x21, 0x00


	//----- nvinfo : EIATTR_KPARAM_INFO
	.align		4
.L_11:
        /*0028*/ 	.byte	0x04, 0x17
        /*002a*/ 	.short	(.L_13 - .L_12)
.L_12:
        /*002c*/ 	.word	0x00000000
        /*0030*/ 	.short	0x0000
        /*0032*/ 	.short	0x0000
        /*0034*/ 	.byte	0x00, 0xf5, 0x21, 0x00


	//----- nvinfo : EIATTR_SPARSE_MMA_MASK
	.align		4
.L_13:
        /*0038*/ 	.byte	0x03, 0x50
        /*003a*/ 	.short	0x0000


	//----- nvinfo : EIATTR_MAXREG_COUNT
	.align		4
        /*003c*/ 	.byte	0x03, 0x1b
        /*003e*/ 	.short	0x00ff


	//----- nvinfo : EIATTR_MERCURY_ISA_VERSION
	.align		4
        /*0040*/ 	.byte	0x03, 0x5f
        /*0042*/ 	.short	0x0101


	//----- nvinfo : EIATTR_VRC_CTA_INIT_COUNT
	.align		4
        /*0044*/ 	.byte	0x02, 0x4a
	.zero		1
	.zero		1


	//----- nvinfo : EIATTR_EXIT_INSTR_OFFSETS
	.align		4
        /*0048*/ 	.byte	0x04, 0x1c
        /*004a*/ 	.short	(.L_15 - .L_14)


	//   ....[0]....
.L_14:
        /*004c*/ 	.word	0x00000090


	//   ....[1]....
        /*0050*/ 	.word	0x00000380


	//   ....[2]....
        /*0054*/ 	.word	0x00000560


	//----- nvinfo : EIATTR_CRS_STACK_SIZE
	.align		4
.L_15:
        /*0058*/ 	.byte	0x04, 0x1e
        /*005a*/ 	.short	(.L_17 - .L_16)
.L_16:
        /*005c*/ 	.word	0x00000000


	//----- nvinfo : EIATTR_CBANK_PARAM_SIZE
	.align		4
.L_17:
        /*0060*/ 	.byte	0x03, 0x19
        /*0062*/ 	.short	0x0014


	//----- nvinfo : EIATTR_PARAM_CBANK
	.align		4
        /*0064*/ 	.byte	0x04, 0x0a
        /*0066*/ 	.short	(.L_19 - .L_18)
	.align		4
.L_18:
        /*0068*/ 	.word	index@(.nv.constant0._Z3addPfS_i)
        /*006c*/ 	.short	0x0380
        /*006e*/ 	.short	0x0014


	//----- nvinfo : EIATTR_SW_WAR
	.align		4
.L_19:
        /*0070*/ 	.byte	0x04, 0x36
        /*0072*/ 	.short	(.L_21 - .L_20)
.L_20:
        /*0074*/ 	.word	0x00000008
.L_21:


//--------------------- .nv.callgraph             --------------------------
	.section	.nv.callgraph,"",@"SHT_CUDA_CALLGRAPH"
	.align	4
	.sectionentsize	8
	.align		4
        /*0000*/ 	.word	0x00000000
	.align		4
        /*0004*/ 	.word	0xffffffff
	.align		4
        /*0008*/ 	.word	0x00000000
	.align		4
        /*000c*/ 	.word	0xfffffffe
	.align		4
        /*0010*/ 	.word	0x00000000
	.align		4
        /*0014*/ 	.word	0xfffffffd
	.align		4
        /*0018*/ 	.word	0x00000000
	.align		4
        /*001c*/ 	.word	0xfffffffc


//--------------------- .text._Z3addPfS_i         --------------------------
	.section	.text._Z3addPfS_i,"ax",@progbits
	.align	128
        .global         _Z3addPfS_i
        .type           _Z3addPfS_i,@function
        .size           _Z3addPfS_i,(.L_x_5 - _Z3addPfS_i)
        .other          _Z3addPfS_i,@"STO_CUDA_ENTRY STV_DEFAULT"
_Z3addPfS_i:
.text._Z3addPfS_i:
[----:B------:R-:W-:Y:S01]  /*0000*/  LDC R1, c[0x0][0x37c] ;  /* 0x0000df00ff017b82 */ /* 0x000fe20000000800 */
[----:B------:R-:W0:Y:S07]  /*0010*/  S2R R3, SR_TID.X ;  /* 0x0000000000037919 */ /* 0x000e2e0000002100 */
[----:B------:R-:W0:Y:S01]  /*0020*/  S2UR UR4, SR_CTAID.X ;  /* 0x00000000000479c3 */ /* 0x000e220000002500 */
[----:B------:R-:W1:Y:S07]  /*0030*/  LDCU UR6, c[0x0][0x390] ;  /* 0x00007200ff0677ac */ /* 0x000e6e0008000800 */
[----:B------:R-:W0:Y:S01]  /*0040*/  LDC R0, c[0x0][0x360] ;  /* 0x0000d800ff007b82 */ /* 0x000e220000000800 */
[----:B------:R-:W2:Y:S01]  /*0050*/  LDCU UR5, c[0x0][0x370] ;  /* 0x00006e00ff0577ac */ /* 0x000ea20008000800 */
[----:B0-----:R-:W-:-:S02]  /*0060*/  IMAD R3, R0, UR4, R3 ;  /* 0x0000000400037c24 */ /* 0x001fc4000f8e0203 */
[----:B--2---:R-:W-:-:S03]  /*0070*/  IMAD R0, R0, UR5, RZ ;  /* 0x0000000500007c24 */ /* 0x004fc6000f8e02ff */
[----:B-1----:R-:W-:-:S13]  /*0080*/  ISETP.GE.AND P0, PT, R3, UR6, PT ;  /* 0x0000000603007c0c */ /* 0x002fda000bf06270 */
[----:B------:R-:W-:Y:S05]  /*0090*/  @P0 EXIT ;  /* 0x000000000000094d */ /* 0x000fea0003800000 */
[----:B------:R-:W0:Y:S01]  /*00a0*/  I2F.U32.RP R8, R0 ;  /* 0x0000000000087306 */ /* 0x000e220000209000 */
[C---:B------:R-:W-:Y:S01]  /*00b0*/  IMAD.IADD R2, R0.reuse, 0x1, R3 ;  /* 0x0000000100027824 */ /* 0x040fe200078e0203 */
[----:B------:R-:W-:Y:S01]  /*00c0*/  IADD3 R9, PT, PT, RZ, -R0, RZ ;  /* 0x80000000ff097210 */ /* 0x000fe20007ffe0ff */
[----:B------:R-:W1:Y:S01]  /*00d0*/  LDCU.64 UR4, c[0x0][0x358] ;  /* 0x00006b00ff0477ac */ /* 0x000e620008000a00 */
[----:B------:R-:W-:Y:S01]  /*00e0*/  ISETP.NE.U32.AND P2, PT, R0, RZ, PT ;  /* 0x000000ff0000720c */ /* 0x000fe20003f45070 */
[----:B------:R-:W-:Y:S01]  /*00f0*/  BSSY.RECONVERGENT B0, `(.L_x_0) ;  /* 0x0000028000007945 */ /* 0x000fe20003800200 */
[C---:B------:R-:W-:Y:S02]  /*0100*/  ISETP.GE.AND P0, PT, R2.reuse, UR6, PT ;  /* 0x0000000602007c0c */ /* 0x040fe4000bf06270 */
[----:B------:R-:W-:Y:S02]  /*0110*/  VIMNMX R7, PT, PT, R2, UR6, !PT ;  /* 0x0000000602077c48 */ /* 0x000fe4000ffe0100 */
[----:B------:R-:W-:-:S04]  /*0120*/  SEL R6, RZ, 0x1, P0 ;  /* 0x00000001ff067807 */ /* 0x000fc80000000000 */
[----:B------:R-:W-:Y:S01]  /*0130*/  IADD3 R7, PT, PT, R7, -R2, -R6 ;  /* 0x8000000207077210 */ /* 0x000fe20007ffe806 */
[----:B0-----:R-:W0:Y:S02]  /*0140*/  MUFU.RCP R8, R8 ;  /* 0x0000000800087308 */ /* 0x001e240000001000 */
[----:B0-----:R-:W-:-:S06]  /*0150*/  IADD3 R4, PT, PT, R8, 0xffffffe, RZ ;  /* 0x0ffffffe08047810 */ /* 0x001fcc0007ffe0ff */
[----:B------:R0:W2:Y:S02]  /*0160*/  F2I.FTZ.U32.TRUNC.NTZ R5, R4 ;  /* 0x0000000400057305 */ /* 0x0000a4000021f000 */
[----:B0-----:R-:W-:Y:S02]  /*0170*/  HFMA2 R4, -RZ, RZ, 0, 0 ;  /* 0x00000000ff047431 */ /* 0x001fe400000001ff */
[----:B--2---:R-:W-:-:S04]  /*0180*/  IMAD R9, R9, R5, RZ ;  /* 0x0000000509097224 */ /* 0x004fc800078e02ff */
[----:B------:R-:W-:-:S06]  /*0190*/  IMAD.HI.U32 R8, R5, R9, R4 ;  /* 0x0000000905087227 */ /* 0x000fcc00078e0004 */
[----:B------:R-:W-:-:S05]  /*01a0*/  IMAD.HI.U32 R5, R8, R7, RZ ;  /* 0x0000000708057227 */ /* 0x000fca00078e00ff */
[----:B------:R-:W-:-:S05]  /*01b0*/  IADD3 R2, PT, PT, -R5, RZ, RZ ;  /* 0x000000ff05027210 */ /* 0x000fca0007ffe1ff */
[----:B------:R-:W-:-:S05]  /*01c0*/  IMAD R7, R0, R2, R7 ;  /* 0x0000000200077224 */ /* 0x000fca00078e0207 */
[----:B------:R-:W-:-:S13]  /*01d0*/  ISETP.GE.U32.AND P0, PT, R7, R0, PT ;  /* 0x000000000700720c */ /* 0x000fda0003f06070 */
[----:B------:R-:W-:Y:S01]  /*01e0*/  @P0 IMAD.IADD R7, R7, 0x1, -R0 ;  /* 0x0000000107070824 */ /* 0x000fe200078e0a00 */
[----:B------:R-:W-:-:S04]  /*01f0*/  @P0 IADD3 R5, PT, PT, R5, 0x1, RZ ;  /* 0x0000000105050810 */ /* 0x000fc80007ffe0ff */
[----:B------:R-:W-:-:S13]  /*0200*/  ISETP.GE.U32.AND P1, PT, R7, R0, PT ;  /* 0x000000000700720c */ /* 0x000fda0003f26070 */
[----:B------:R-:W-:Y:S02]  /*0210*/  @P1 IADD3 R5, PT, PT, R5, 0x1, RZ ;  /* 0x0000000105051810 */ /* 0x000fe40007ffe0ff */
[----:B------:R-:W-:-:S05]  /*0220*/  @!P2 LOP3.LUT R5, RZ, R0, RZ, 0x33, !PT ;  /* 0x00000000ff05a212 */ /* 0x000fca00078e33ff */
[----:B------:R-:W-:-:S05]  /*0230*/  IMAD.IADD R2, R6, 0x1, R5 ;  /* 0x0000000106027824 */ /* 0x000fca00078e0205 */
[C---:B------:R-:W-:Y:S02]  /*0240*/  LOP3.LUT R4, R2.reuse, 0x3, RZ, 0xc0, !PT ;  /* 0x0000000302047812 */ /* 0x040fe400078ec0ff */
[----:B------:R-:W-:Y:S02]  /*0250*/  ISETP.GE.U32.AND P1, PT, R2, 0x3, PT ;  /* 0x000000030200780c */ /* 0x000fe40003f26070 */
[----:B------:R-:W-:-:S13]  /*0260*/  ISETP.NE.AND P0, PT, R4, 0x3, PT ;  /* 0x000000030400780c */ /* 0x000fda0003f05270 */
[----:B-1----:R-:W-:Y:S05]  /*0270*/  @!P0 BRA `(.L_x_1) ;  /* 0x00000000003c8947 */ /* 0x002fea0003800000 */
[----:B------:R-:W0:Y:S01]  /*0280*/  LDC.64 R10, c[0x0][0x380] ;  /* 0x0000e000ff0a7b82 */ /* 0x000e220000000a00 */
[----:B------:R-:W-:-:S04]  /*0290*/  IADD3 R2, PT, PT, R2, 0x1, RZ ;  /* 0x0000000102027810 */ /* 0x000fc80007ffe0ff */
[----:B------:R-:W-:-:S03]  /*02a0*/  LOP3.LUT R2, R2, 0x3, RZ, 0xc0, !PT ;  /* 0x0000000302027812 */ /* 0x000fc600078ec0ff */
[----:B------:R-:W1:Y:S01]  /*02b0*/  LDC.64 R8, c[0x0][0x388] ;  /* 0x0000e200ff087b82 */ /* 0x000e620000000a00 */
[----:B------:R-:W-:-:S07]  /*02c0*/  IADD3 R2, PT, PT, -R2, RZ, RZ ;  /* 0x000000ff02027210 */ /* 0x000fce0007ffe1ff */
.L_x_2:
[----:B0-----:R-:W-:-:S04]  /*02d0*/  IMAD.WIDE R6, R3, 0x4, R10 ;  /* 0x0000000403067825 */ /* 0x001fc800078e020a */
[----:B-12---:R-:W-:Y:S02]  /*02e0*/  IMAD.WIDE R4, R3, 0x4, R8 ;  /* 0x0000000403047825 */ /* 0x006fe400078e0208 */
[----:B------:R-:W2:Y:S04]  /*02f0*/  LDG.E R6, desc[UR4][R6.64] ;  /* 0x0000000406067981 */ /* 0x000ea8000c1e1900 */
[----:B------:R-:W2:Y:S01]  /*0300*/  LDG.E R13, desc[UR4][R4.64] ;  /* 0x00000004040d7981 */ /* 0x000ea2000c1e1900 */
[----:B------:R-:W-:Y:S01]  /*0310*/  VIADD R2, R2, 0x1 ;  /* 0x0000000102027836 */ /* 0x000fe20000000000 */
[----:B------:R-:W-:-:S04]  /*0320*/  IADD3 R3, PT, PT, R0, R3, RZ ;  /* 0x0000000300037210 */ /* 0x000fc80007ffe0ff */
[----:B------:R-:W-:Y:S01]  /*0330*/  ISETP.NE.AND P0, PT, R2, RZ, PT ;  /* 0x000000ff0200720c */ /* 0x000fe20003f05270 */
[----:B--2---:R-:W-:-:S05]  /*0340*/  FADD R13, R6, R13 ;  /* 0x0000000d060d7221 */ /* 0x004fca0000000000 */
[----:B------:R2:W-:Y:S07]  /*0350*/  STG.E desc[UR4][R4.64], R13 ;  /* 0x0000000d04007986 */ /* 0x0005ee000c101904 */
[----:B------:R-:W-:Y:S05]  /*0360*/  @P0 BRA `(.L_x_2) ;  /* 0xfffffffc00d80947 */ /* 0x000fea000383ffff */
.L_x_1:
[----:B------:R-:W-:Y:S05]  /*0370*/  BSYNC.RECONVERGENT B0 ;  /* 0x0000000000007941 */ /* 0x000fea0003800200 */
.L_x_0:
[----:B------:R-:W-:Y:S05]  /*0380*/  @!P1 EXIT ;  /* 0x000000000000994d */ /* 0x000fea0003800000 */
.L_x_3:
[----:B-12---:R-:W0:Y:S08]  /*0390*/  LDC.64 R4, c[0x0][0x380] ;  /* 0x0000e000ff047b82 */ /* 0x006e300000000a00 */
[----:B------:R-:W1:Y:S01]  /*03a0*/  LDC.64 R6, c[0x0][0x388] ;  /* 0x0000e200ff067b82 */ /* 0x000e620000000a00 */
[----:B0-----:R-:W-:-:S05]  /*03b0*/  IMAD.WIDE R12, R3, 0x4, R4 ;  /* 0x00000004030c7825 */ /* 0x001fca00078e0204 */
[----:B------:R-:W2:Y:S01]  /*03c0*/  LDG.E R2, desc[UR4][R12.64] ;  /* 0x000000040c027981 */ /* 0x000ea2000c1e1900 */
[----:B-1----:R-:W-:-:S05]  /*03d0*/  IMAD.WIDE R14, R3, 0x4, R6 ;  /* 0x00000004030e7825 */ /* 0x002fca00078e0206 */
[----:B------:R-:W2:Y:S01]  /*03e0*/  LDG.E R5, desc[UR4][R14.64] ;  /* 0x000000040e057981 */ /* 0x000ea2000c1e1900 */
[----:B------:R-:W-:-:S04]  /*03f0*/  IMAD.WIDE R6, R0, 0x4, R14 ;  /* 0x0000000400067825 */ /* 0x000fc800078e020e */
[----:B--2---:R-:W-:Y:S01]  /*0400*/  FADD R17, R2, R5 ;  /* 0x0000000502117221 */ /* 0x004fe20000000000 */
[----:B------:R-:W-:-:S04]  /*0410*/  IMAD.WIDE R4, R0, 0x4, R12 ;  /* 0x0000000400047825 */ /* 0x000fc800078e020c */
[----:B------:R0:W-:Y:S04]  /*0420*/  STG.E desc[UR4][R14.64], R17 ;  /* 0x000000110e007986 */ /* 0x0001e8000c101904 */
[----:B------:R-:W2:Y:S04]  /*0430*/  LDG.E R2, desc[UR4][R4.64] ;  /* 0x0000000404027981 */ /* 0x000ea8000c1e1900 */
[----:B------:R-:W2:Y:S01]  /*0440*/  LDG.E R9, desc[UR4][R6.64] ;  /* 0x0000000406097981 */ /* 0x000ea2000c1e1900 */
[----:B------:R-:W-:-:S04]  /*0450*/  IMAD.WIDE R10, R0, 0x4, R6 ;  /* 0x00000004000a7825 */ /* 0x000fc800078e0206 */
[----:B--2---:R-:W-:Y:S01]  /*0460*/  FADD R19, R2, R9 ;  /* 0x0000000902137221 */ /* 0x004fe20000000000 */
[----:B------:R-:W-:-:S04]  /*0470*/  IMAD.WIDE R8, R0, 0x4, R4 ;  /* 0x0000000400087825 */ /* 0x000fc800078e0204 */
[----:B------:R1:W-:Y:S04]  /*0480*/  STG.E desc[UR4][R6.64], R19 ;  /* 0x0000001306007986 */ /* 0x0003e8000c101904 */
[----:B------:R-:W2:Y:S04]  /*0490*/  LDG.E R2, desc[UR4][R8.64] ;  /* 0x0000000408027981 */ /* 0x000ea8000c1e1900 */
[----:B------:R-:W2:Y:S01]  /*04a0*/  LDG.E R13, desc[UR4][R10.64] ;  /* 0x000000040a0d7981 */ /* 0x000ea2000c1e1900 */
[----:B0-----:R-:W-:-:S04]  /*04b0*/  IMAD.WIDE R14, R0, 0x4, R10 ;  /* 0x00000004000e7825 */ /* 0x001fc800078e020a */
[----:B--2---:R-:W-:Y:S01]  /*04c0*/  FADD R21, R2, R13 ;  /* 0x0000000d02157221 */ /* 0x004fe20000000000 */
[----:B------:R-:W-:-:S04]  /*04d0*/  IMAD.WIDE R12, R0, 0x4, R8 ;  /* 0x00000004000c7825 */ /* 0x000fc800078e0208 */
[----:B------:R1:W-:Y:S04]  /*04e0*/  STG.E desc[UR4][R10.64], R21 ;  /* 0x000000150a007986 */ /* 0x0003e8000c101904 */
[----:B------:R-:W2:Y:S04]  /*04f0*/  LDG.E R12, desc[UR4][R12.64] ;  /* 0x000000040c0c7981 */ /* 0x000ea8000c1e1900 */
[----:B------:R-:W2:Y:S01]  /*0500*/  LDG.E R5, desc[UR4][R14.64] ;  /* 0x000000040e057981 */ /* 0x000ea2000c1e1900 */
[----:B------:R-:W-:-:S04]  /*0510*/  LEA R3, R0, R3, 0x2 ;  /* 0x0000000300037211 */ /* 0x000fc800078e10ff */
[----:B------:R-:W-:Y:S01]  /*0520*/  ISETP.GE.AND P0, PT, R3, UR6, PT ;  /* 0x0000000603007c0c */ /* 0x000fe2000bf06270 */
[----:B--2---:R-:W-:-:S05]  /*0530*/  FADD R5, R12, R5 ;  /* 0x000000050c057221 */ /* 0x004fca0000000000 */
[----:B------:R1:W-:Y:S07]  /*0540*/  STG.E desc[UR4][R14.64], R5 ;  /* 0x000000050e007986 */ /* 0x0003ee000c101904 */
[----:B------:R-:W-:Y:S05]  /*0550*/  @!P0 BRA `(.L_x_3) ;  /* 0xfffffffc008c8947 */ /* 0x000fea000383ffff */
[----:B------:R-:W-:Y:S05]  /*0560*/  EXIT ;  /* 0x000000000000794d */ /* 0x000fea0003800000 */
.L_x_4:
[----:B------:R-:W-:-:S00]  /*0570*/  BRA `(.L_x_4) ;  /* 0xfffffffc00fc7947 */ /* 0x000fc0000383ffff */
[----:B------:R-:W-:-:S00]  /*0580*/  NOP ;  /* 0x0000000000007918 */ /* 0x000fc00000000000 */
[----:B------:R-:W-:-:S00]  /*0590*/  NOP ;  /* 0x0000000000007918 */ /* 0x000fc00000000000 */
[----:B------:R-:W-:-:S00]  /*05a0*/  NOP ;  /* 0x0000000000007918 */ /* 0x000fc00000000000 */
[----:B------:R-:W-:-:S00]  /*05b0*/  NOP ;  /* 0x0000000000007918 */ /* 0x000fc00000000000 */
[----:B------:R-:W-:-:S00]  /*05c0*/  NOP ;  /* 0x0000000000007918 */ /* 0x000fc00000000000 */
[----:B------:R-:W-:-:S00]  /*05d0*/  NOP ;  /* 0x0000000000007918 */ /* 0x000fc00000000000 */
[----:B------:R-:W-:-:S00]  /*05e0*/  NOP ;  /* 0x0000000000007918 */ /* 0x000fc00000000000 */
[----:B------:R-:W-:-:S00]  /*05f0*/  NOP ;  /* 0x0000000000007918 */ /* 0x000fc00000000000 */
.L_x_5:


//--------------------- .nv.shared.reserved.0     --------------------------
	.section	.nv.shared.reserved.0,"aw",@nobits
	.weak		__nv_reservedSMEM_offset_0_alias
	.size		__nv_reservedSMEM_offset_0_alias, 0, 64
	.other		__nv_reservedSMEM_offset_0_alias,@"STO_CUDA_RESERVED_SHARED STV_DEFAULT"
__nv_reservedSMEM_offset_0_alias:
	.zero		0
	.zero		64


//--------------------- .nv.constant0._Z3addPfS_i --------------------------
	.section	.nv.constant0._Z3addPfS_i,"a",@progbits
	.sectionflags	@""
	.align	4
.nv.constant0._Z3addPfS_i:
	.zero		916


//--------------------- SYMBOLS --------------------------

	.type		.nv.reservedSmem.offset0,@object
	.size		.nv.reservedSmem.offset0,0x4
